//
// Generated by NVIDIA NVVM Compiler
//
// Compiler Build ID: CL-36424714
// Cuda compilation tools, release 13.0, V13.0.88
// Based on NVVM 20.0.0
//

.version 9.0
.target sm_100
.address_size 64

	// .globl	_Z10initializePfi

.visible .entry _Z10initializePfi(
	.param .u64 .ptr .align 1 _Z10initializePfi_param_0,
	.param .u32 _Z10initializePfi_param_1
)
{
	.reg .pred 	%p<2>;
	.reg .b32 	%r<8>;
	.reg .b64 	%rd<5>;

	ld.param.u64 	%rd1, [_Z10initializePfi_param_0];
	ld.param.u32 	%r2, [_Z10initializePfi_param_1];
	mov.u32 	%r3, %ntid.x;
	mov.u32 	%r4, %ctaid.x;
	mov.u32 	%r5, %tid.x;
	mad.lo.s32 	%r1, %r3, %r4, %r5;
	mul.lo.s32 	%r6, %r2, %r2;
	setp.ge.s32 	%p1, %r1, %r6;
	@%p1 bra 	$L__BB0_2;
	cvta.to.global.u64 	%rd2, %rd1;
	mul.wide.s32 	%rd3, %r1, 4;
	add.s64 	%rd4, %rd2, %rd3;
	mov.b32 	%r7, 0;
	st.global.u32 	[%rd4], %r7;
$L__BB0_2:
	ret;

}
	// .globl	_Z18generate_fire_areaPbi
.visible .entry _Z18generate_fire_areaPbi(
	.param .u64 .ptr .align 1 _Z18generate_fire_areaPbi_param_0,
	.param .u32 _Z18generate_fire_areaPbi_param_1
)
{
	.reg .pred 	%p<3>;
	.reg .b16 	%rs<3>;
	.reg .b32 	%r<16>;
	.reg .b64 	%rd<5>;
	.reg .b64 	%fd<9>;

	ld.param.u64 	%rd2, [_Z18generate_fire_areaPbi_param_0];
	ld.param.u32 	%r2, [_Z18generate_fire_areaPbi_param_1];
	mov.u32 	%r3, %ntid.x;
	mov.u32 	%r4, %ctaid.x;
	mov.u32 	%r5, %tid.x;
	mad.lo.s32 	%r1, %r3, %r4, %r5;
	mul.lo.s32 	%r6, %r2, %r2;
	setp.ge.s32 	%p1, %r1, %r6;
	@%p1 bra 	$L__BB1_3;
	cvta.to.global.u64 	%rd3, %rd2;
	cvt.s64.s32 	%rd4, %r1;
	add.s64 	%rd1, %rd3, %rd4;
	mov.b16 	%rs1, 0;
	st.global.u8 	[%rd1], %rs1;
	div.s32 	%r7, %r1, %r2;
	mul.lo.s32 	%r8, %r7, %r2;
	sub.s32 	%r9, %r1, %r8;
	shr.u32 	%r10, %r2, 31;
	add.s32 	%r11, %r2, %r10;
	shr.s32 	%r12, %r11, 1;
	sub.s32 	%r13, %r7, %r12;
	sub.s32 	%r14, %r9, %r12;
	cvt.rn.f64.s32 	%fd1, %r13;
	mul.f64 	%fd2, %fd1, 0d3FE0000000000000;
	cvt.rn.f64.s32 	%fd3, %r14;
	mul.f64 	%fd4, %fd3, 0d3FE999999999999A;
	mul.f64 	%fd5, %fd4, %fd3;
	fma.rn.f64 	%fd6, %fd2, %fd1, %fd5;
	mul.f64 	%fd7, %fd2, %fd3;
	sub.f64 	%fd8, %fd6, %fd7;
	cvt.rzi.s32.f64 	%r15, %fd8;
	setp.gt.s32 	%p2, %r15, 399;
	@%p2 bra 	$L__BB1_3;
	mov.b16 	%rs2, 1;
	st.global.u8 	[%rd1], %rs2;
$L__BB1_3:
	ret;

}
	// .globl	_Z6updatePfS_i
.visible .entry _Z6updatePfS_i(
	.param .u64 .ptr .align 1 _Z6updatePfS_i_param_0,
	.param .u64 .ptr .align 1 _Z6updatePfS_i_param_1,
	.param .u32 _Z6updatePfS_i_param_2
)
{
	.reg .pred 	%p<5>;
	.reg .b32 	%r<11>;
	.reg .b32 	%f<9>;
	.reg .b64 	%rd<13>;

	ld.param.u64 	%rd1, [_Z6updatePfS_i_param_0];
	ld.param.u64 	%rd2, [_Z6updatePfS_i_param_1];
	ld.param.u32 	%r3, [_Z6updatePfS_i_param_2];
	mov.u32 	%r4, %ntid.x;
	mov.u32 	%r5, %ctaid.x;
	mov.u32 	%r6, %tid.x;
	mad.lo.s32 	%r1, %r4, %r5, %r6;
	mul.lo.s32 	%r2, %r3, %r3;
	setp.ge.s32 	%p1, %r1, %r2;
	@%p1 bra 	$L__BB2_3;
	setp.le.s32 	%p2, %r1, %r3;
	not.b32 	%r7, %r3;
	add.s32 	%r8, %r2, %r7;
	setp.ge.s32 	%p3, %r1, %r8;
	or.pred  	%p4, %p2, %p3;
	@%p4 bra 	$L__BB2_3;
	cvta.to.global.u64 	%rd3, %rd1;
	sub.s32 	%r9, %r1, %r3;
	mul.wide.s32 	%rd4, %r9, 4;
	add.s64 	%rd5, %rd3, %rd4;
	ld.global.f32 	%f1, [%rd5];
	add.s32 	%r10, %r3, %r1;
	mul.wide.s32 	%rd6, %r10, 4;
	add.s64 	%rd7, %rd3, %rd6;
	ld.global.f32 	%f2, [%rd7];
	mul.wide.s32 	%rd8, %r3, 4;
	add.s64 	%rd9, %rd5, %rd8;
	ld.global.f32 	%f3, [%rd9+-4];
	ld.global.f32 	%f4, [%rd9+4];
	add.f32 	%f5, %f1, %f2;
	add.f32 	%f6, %f5, %f3;
	add.f32 	%f7, %f6, %f4;
	mul.f32 	%f8, %f7, 0f3E800000;
	cvta.to.global.u64 	%rd10, %rd2;
	mul.wide.s32 	%rd11, %r1, 4;
	add.s64 	%rd12, %rd10, %rd11;
	st.global.f32 	[%rd12], %f8;
$L__BB2_3:
	ret;

}
	// .globl	_Z13maintain_wallPfi
.visible .entry _Z13maintain_wallPfi(
	.param .u64 .ptr .align 1 _Z13maintain_wallPfi_param_0,
	.param .u32 _Z13maintain_wallPfi_param_1
)
{


	ret;

}
	// .globl	_Z13maintain_firePfPbi
.visible .entry _Z13maintain_firePfPbi(
	.param .u64 .ptr .align 1 _Z13maintain_firePfPbi_param_0,
	.param .u64 .ptr .align 1 _Z13maintain_firePfPbi_param_1,
	.param .u32 _Z13maintain_firePfPbi_param_2
)
{
	.reg .pred 	%p<3>;
	.reg .b16 	%rs<2>;
	.reg .b32 	%r<8>;
	.reg .b64 	%rd<9>;

	ld.param.u64 	%rd1, [_Z13maintain_firePfPbi_param_0];
	ld.param.u64 	%rd2, [_Z13maintain_firePfPbi_param_1];
	ld.param.u32 	%r2, [_Z13maintain_firePfPbi_param_2];
	mov.u32 	%r3, %ntid.x;
	mov.u32 	%r4, %ctaid.x;
	mov.u32 	%r5, %tid.x;
	mad.lo.s32 	%r1, %r3, %r4, %r5;
	mul.lo.s32 	%r6, %r2, %r2;
	setp.ge.s32 	%p1, %r1, %r6;
	@%p1 bra 	$L__BB4_3;
	cvta.to.global.u64 	%rd3, %rd2;
	cvt.s64.s32 	%rd4, %r1;
	add.s64 	%rd5, %rd3, %rd4;
	ld.global.u8 	%rs1, [%rd5];
	setp.eq.s16 	%p2, %rs1, 0;
	@%p2 bra 	$L__BB4_3;
	cvta.to.global.u64 	%rd6, %rd1;
	mul.wide.s32 	%rd7, %r1, 4;
	add.s64 	%rd8, %rd6, %rd7;
	mov.b32 	%r7, 1119092736;
	st.global.u32 	[%rd8], %r7;
$L__BB4_3:
	ret;

}


// ===== COMPILED SASS (sm_100) =====

	.target	sm_100

	.elftype	@"ET_EXEC"


//--------------------- .note.nv.tkinfo           --------------------------
	.section	.note.nv.tkinfo,"",@"SHT_NOTE"
	.sectionflags	@"SHF_NOTE_NV_TKINFO"
	.tkinfo
        /*0018*/ 	.word	0x00000002
        /*0030*/ 	.string	""
        /*0030*/ 	.string	"ptxas"
        /*0030*/ 	.string	"Cuda compilation tools, release 13.0, V13.0.88"
        /*0030*/ 	.string	"Build cuda_13.0.r13.0/compiler.36424714_0"
        /*0030*/ 	.string	"-arch sm_100 -m 64 "



//--------------------- .note.nv.cuinfo           --------------------------
	.section	.note.nv.cuinfo,"",@"SHT_NOTE"
	.sectionflags	@"SHF_NOTE_NV_CUINFO"
        /*0018*/ 	.short	0x0002
        /*001a*/ 	.short	0x0064
        /*001c*/ 	.short	0x0082
	.zero		2


//--------------------- .nv.info                  --------------------------
	.section	.nv.info,"",@"SHT_CUDA_INFO"
	.align	4


	//----- nvinfo : EIATTR_REGCOUNT
	.align		4
        /*0000*/ 	.byte	0x04, 0x2f
        /*0002*/ 	.short	(.L_1 - .L_0)
	.align		4
.L_0:
        /*0004*/ 	.word	index@(_Z10initializePfi)
        /*0008*/ 	.word	0x00000008


	//----- nvinfo : EIATTR_FRAME_SIZE
	.align		4
.L_1:
        /*000c*/ 	.byte	0x04, 0x11
        /*000e*/ 	.short	(.L_3 - .L_2)
	.align		4
.L_2:
        /*0010*/ 	.word	index@(_Z10initializePfi)
        /*0014*/ 	.word	0x00000000


	//----- nvinfo : EIATTR_REGCOUNT
	.align		4
.L_3:
        /*0018*/ 	.byte	0x04, 0x2f
        /*001a*/ 	.short	(.L_5 - .L_4)
	.align		4
.L_4:
        /*001c*/ 	.word	index@(_Z18generate_fire_areaPbi)
        /*0020*/ 	.word	0x0000000d


	//----- nvinfo : EIATTR_FRAME_SIZE
	.align		4
.L_5:
        /*0024*/ 	.byte	0x04, 0x11
        /*0026*/ 	.short	(.L_7 - .L_6)
	.align		4
.L_6:
        /*0028*/ 	.word	index@(_Z18generate_fire_areaPbi)
        /*002c*/ 	.word	0x00000000


	//----- nvinfo : EIATTR_REGCOUNT
	.align		4
.L_7:
        /*0030*/ 	.byte	0x04, 0x2f
        /*0032*/ 	.short	(.L_9 - .L_8)
	.align		4
.L_8:
        /*0034*/ 	.word	index@(_Z6updatePfS_i)
        /*0038*/ 	.word	0x00000010


	//----- nvinfo : EIATTR_FRAME_SIZE
	.align		4
.L_9:
        /*003c*/ 	.byte	0x04, 0x11
        /*003e*/ 	.short	(.L_11 - .L_10)
	.align		4
.L_10:
        /*0040*/ 	.word	index@(_Z6updatePfS_i)
        /*0044*/ 	.word	0x00000000


	//----- nvinfo : EIATTR_REGCOUNT
	.align		4
.L_11:
        /*0048*/ 	.byte	0x04, 0x2f
        /*004a*/ 	.short	(.L_13 - .L_12)
	.align		4
.L_12:
        /*004c*/ 	.word	index@(_Z13maintain_wallPfi)
        /*0050*/ 	.word	0x00000004


	//----- nvinfo : EIATTR_FRAME_SIZE
	.align		4
.L_13:
        /*0054*/ 	.byte	0x04, 0x11
        /*0056*/ 	.short	(.L_15 - .L_14)
	.align		4
.L_14:
        /*0058*/ 	.word	index@(_Z13maintain_wallPfi)
        /*005c*/ 	.word	0x00000000


	//----- nvinfo : EIATTR_REGCOUNT
	.align		4
.L_15:
        /*0060*/ 	.byte	0x04, 0x2f
        /*0062*/ 	.short	(.L_17 - .L_16)
	.align		4
.L_16:
        /*0064*/ 	.word	index@(_Z13maintain_firePfPbi)
        /*0068*/ 	.word	0x0000000a


	//----- nvinfo : EIATTR_FRAME_SIZE
	.align		4
.L_17:
        /*006c*/ 	.byte	0x04, 0x11
        /*006e*/ 	.short	(.L_19 - .L_18)
	.align		4
.L_18:
        /*0070*/ 	.word	index@(_Z13maintain_firePfPbi)
        /*0074*/ 	.word	0x00000000


	//----- nvinfo : EIATTR_MIN_STACK_SIZE
	.align		4
.L_19:
        /*0078*/ 	.byte	0x04, 0x12
        /*007a*/ 	.short	(.L_21 - .L_20)
	.align		4
.L_20:
        /*007c*/ 	.word	index@(_Z13maintain_firePfPbi)
        /*0080*/ 	.word	0x00000000


	//----- nvinfo : EIATTR_MIN_STACK_SIZE
	.align		4
.L_21:
        /*0084*/ 	.byte	0x04, 0x12
        /*0086*/ 	.short	(.L_23 - .L_22)
	.align		4
.L_22:
        /*0088*/ 	.word	index@(_Z13maintain_wallPfi)
        /*008c*/ 	.word	0x00000000


	//----- nvinfo : EIATTR_MIN_STACK_SIZE
	.align		4
.L_23:
        /*0090*/ 	.byte	0x04, 0x12
        /*0092*/ 	.short	(.L_25 - .L_24)
	.align		4
.L_24:
        /*0094*/ 	.word	index@(_Z6updatePfS_i)
        /*0098*/ 	.word	0x00000000


	//----- nvinfo : EIATTR_MIN_STACK_SIZE
	.align		4
.L_25:
        /*009c*/ 	.byte	0x04, 0x12
        /*009e*/ 	.short	(.L_27 - .L_26)
	.align		4
.L_26:
        /*00a0*/ 	.word	index@(_Z18generate_fire_areaPbi)
        /*00a4*/ 	.word	0x00000000


	//----- nvinfo : EIATTR_MIN_STACK_SIZE
	.align		4
.L_27:
        /*00a8*/ 	.byte	0x04, 0x12
        /*00aa*/ 	.short	(.L_29 - .L_28)
	.align		4
.L_28:
        /*00ac*/ 	.word	index@(_Z10initializePfi)
        /*00b0*/ 	.word	0x00000000
.L_29:


//--------------------- .nv.compat                --------------------------
	.section	.nv.compat,"",@"SHT_CUDA_COMPAT_INFO"
	.align	4
        /*0000*/ 	.byte	0x02, 0x09, 0x00, 0x00, 0x02, 0x02, 0x01, 0x00, 0x02, 0x05, 0x05, 0x00, 0x03, 0x07, 0x01, 0x01
        /*0010*/ 	.byte	0x02, 0x03, 0x00, 0x00, 0x02, 0x06, 0x01, 0x00, 0x04, 0x0b, 0x08, 0x00, 0x01, 0x00, 0x00, 0x00
        /*0020*/ 	.byte	0x00, 0x00, 0x00, 0x00


//--------------------- .nv.info._Z13maintain_firePfPbi --------------------------
	.section	.nv.info._Z13maintain_firePfPbi,"",@"SHT_CUDA_INFO"
	.sectionflags	@""
	.align	4


	//----- nvinfo : EIATTR_CUDA_API_VERSION
	.align		4
        /*0000*/ 	.byte	0x04, 0x37
        /*0002*/ 	.short	(.L_31 - .L_30)
.L_30:
        /*0004*/ 	.word	0x00000082


	//----- nvinfo : EIATTR_KPARAM_INFO
	.align		4
.L_31:
        /*0008*/ 	.byte	0x04, 0x17
        /*000a*/ 	.short	(.L_33 - .L_32)
.L_32:
        /*000c*/ 	.word	0x00000000
        /*0010*/ 	.short	0x0002
        /*0012*/ 	.short	0x0010
        /*0014*/ 	.byte	0x00, 0xf0, 0x11, 0x00


	//----- nvinfo : EIATTR_KPARAM_INFO
	.align		4
.L_33:
        /*0018*/ 	.byte	0x04, 0x17
        /*001a*/ 	.short	(.L_35 - .L_34)
.L_34:
        /*001c*/ 	.word	0x00000000
        /*0020*/ 	.short	0x0001
        /*0022*/ 	.short	0x0008
        /*0024*/ 	.byte	0x00, 0xf5, 0x21, 0x00


	//----- nvinfo : EIATTR_KPARAM_INFO
	.align		4
.L_35:
        /*0028*/ 	.byte	0x04, 0x17
        /*002a*/ 	.short	(.L_37 - .L_36)
.L_36:
        /*002c*/ 	.word	0x00000000
        /*0030*/ 	.short	0x0000
        /*0032*/ 	.short	0x0000
        /*0034*/ 	.byte	0x00, 0xf5, 0x21, 0x00


	//----- nvinfo : EIATTR_SPARSE_MMA_MASK
	.align		4
.L_37:
        /*0038*/ 	.byte	0x03, 0x50
        /*003a*/ 	.short	0x0000


	//----- nvinfo : EIATTR_MAXREG_COUNT
	.align		4
        /*003c*/ 	.byte	0x03, 0x1b
        /*003e*/ 	.short	0x00ff


	//----- nvinfo : EIATTR_MERCURY_ISA_VERSION
	.align		4
        /*0040*/ 	.byte	0x03, 0x5f
        /*0042*/ 	.short	0x0101


	//----- nvinfo : EIATTR_VRC_CTA_INIT_COUNT
	.align		4
        /*0044*/ 	.byte	0x02, 0x4a
	.zero		1
	.zero		1


	//----- nvinfo : EIATTR_EXIT_INSTR_OFFSETS
	.align		4
        /*0048*/ 	.byte	0x04, 0x1c
        /*004a*/ 	.short	(.L_39 - .L_38)


	//   ....[0]....
.L_38:
        /*004c*/ 	.word	0x00000080


	//   ....[1]....
        /*0050*/ 	.word	0x000000f0


	//   ....[2]....
        /*0054*/ 	.word	0x00000140


	//----- nvinfo : EIATTR_CBANK_PARAM_SIZE
	.align		4
.L_39:
        /*0058*/ 	.byte	0x03, 0x19
        /*005a*/ 	.short	0x0014


	//----- nvinfo : EIATTR_PARAM_CBANK
	.align		4
        /*005c*/ 	.byte	0x04, 0x0a
        /*005e*/ 	.short	(.L_41 - .L_40)
	.align		4
.L_40:
        /*0060*/ 	.word	index@(.nv.constant0._Z13maintain_firePfPbi)
        /*0064*/ 	.short	0x0380
        /*0066*/ 	.short	0x0014


	//----- nvinfo : EIATTR_SW_WAR
	.align		4
.L_41:
        /*0068*/ 	.byte	0x04, 0x36
        /*006a*/ 	.short	(.L_43 - .L_42)
.L_42:
        /*006c*/ 	.word	0x00000008
.L_43:


//--------------------- .nv.info._Z13maintain_wallPfi --------------------------
	.section	.nv.info._Z13maintain_wallPfi,"",@"SHT_CUDA_INFO"
	.sectionflags	@""
	.align	4


	//----- nvinfo : EIATTR_CUDA_API_VERSION
	.align		4
        /*0000*/ 	.byte	0x04, 0x37
        /*0002*/ 	.short	(.L_45 - .L_44)
.L_44:
        /*0004*/ 	.word	0x00000082


	//----- nvinfo : EIATTR_KPARAM_INFO
	.align		4
.L_45:
        /*0008*/ 	.byte	0x04, 0x17
        /*000a*/ 	.short	(.L_47 - .L_46)
.L_46:
        /*000c*/ 	.word	0x00000000
        /*0010*/ 	.short	0x0001
        /*0012*/ 	.short	0x0008
        /*0014*/ 	.byte	0x00, 0xf0, 0x11, 0x00


	//----- nvinfo : EIATTR_KPARAM_INFO
	.align		4
.L_47:
        /*0018*/ 	.byte	0x04, 0x17
        /*001a*/ 	.short	(.L_49 - .L_48)
.L_48:
        /*001c*/ 	.word	0x00000000
        /*0020*/ 	.short	0x0000
        /*0022*/ 	.short	0x0000
        /*0024*/ 	.byte	0x00, 0xf5, 0x21, 0x00


	//----- nvinfo : EIATTR_SPARSE_MMA_MASK
	.align		4
.L_49:
        /*0028*/ 	.byte	0x03, 0x50
        /*002a*/ 	.short	0x0000


	//----- nvinfo : EIATTR_MAXREG_COUNT
	.align		4
        /*002c*/ 	.byte	0x03, 0x1b
        /*002e*/ 	.short	0x00ff


	//----- nvinfo : EIATTR_MERCURY_ISA_VERSION
	.align		4
        /*0030*/ 	.byte	0x03, 0x5f
        /*0032*/ 	.short	0x0101


	//----- nvinfo : EIATTR_VRC_CTA_INIT_COUNT
	.align		4
        /*0034*/ 	.byte	0x02, 0x4a
	.zero		1
	.zero		1


	//----- nvinfo : EIATTR_EXIT_INSTR_OFFSETS
	.align		4
        /*0038*/ 	.byte	0x04, 0x1c
        /*003a*/ 	.short	(.L_51 - .L_50)


	//   ....[0]....
.L_50:
        /*003c*/ 	.word	0x00000010


	//----- nvinfo : EIATTR_CBANK_PARAM_SIZE
	.align		4
.L_51:
        /*0040*/ 	.byte	0x03, 0x19
        /*0042*/ 	.short	0x000c


	//----- nvinfo : EIATTR_PARAM_CBANK
	.align		4
        /*0044*/ 	.byte	0x04, 0x0a
        /*0046*/ 	.short	(.L_53 - .L_52)
	.align		4
.L_52:
        /*0048*/ 	.word	index@(.nv.constant0._Z13maintain_wallPfi)
        /*004c*/ 	.short	0x0380
        /*004e*/ 	.short	0x000c


	//----- nvinfo : EIATTR_SW_WAR
	.align		4
.L_53:
        /*0050*/ 	.byte	0x04, 0x36
        /*0052*/ 	.short	(.L_55 - .L_54)
.L_54:
        /*0054*/ 	.word	0x00000008
.L_55:


//--------------------- .nv.info._Z6updatePfS_i   --------------------------
	.section	.nv.info._Z6updatePfS_i,"",@"SHT_CUDA_INFO"
	.sectionflags	@""
	.align	4


	//----- nvinfo : EIATTR_CUDA_API_VERSION
	.align		4
        /*0000*/ 	.byte	0x04, 0x37
        /*0002*/ 	.short	(.L_57 - .L_56)
.L_56:
        /*0004*/ 	.word	0x00000082


	//----- nvinfo : EIATTR_KPARAM_INFO
	.align		4
.L_57:
        /*0008*/ 	.byte	0x04, 0x17
        /*000a*/ 	.short	(.L_59 - .L_58)
.L_58:
        /*000c*/ 	.word	0x00000000
        /*0010*/ 	.short	0x0002
        /*0012*/ 	.short	0x0010
        /*0014*/ 	.byte	0x00, 0xf0, 0x11, 0x00


	//----- nvinfo : EIATTR_KPARAM_INFO
	.align		4
.L_59:
        /*0018*/ 	.byte	0x04, 0x17
        /*001a*/ 	.short	(.L_61 - .L_60)
.L_60:
        /*001c*/ 	.word	0x00000000
        /*0020*/ 	.short	0x0001
        /*0022*/ 	.short	0x0008
        /*0024*/ 	.byte	0x00, 0xf5, 0x21, 0x00


	//----- nvinfo : EIATTR_KPARAM_INFO
	.align		4
.L_61:
        /*0028*/ 	.byte	0x04, 0x17
        /*002a*/ 	.short	(.L_63 - .L_62)
.L_62:
        /*002c*/ 	.word	0x00000000
        /*0030*/ 	.short	0x0000
        /*0032*/ 	.short	0x0000
        /*0034*/ 	.byte	0x00, 0xf5, 0x21, 0x00


	//----- nvinfo : EIATTR_SPARSE_MMA_MASK
	.align		4
.L_63:
        /*0038*/ 	.byte	0x03, 0x50
        /*003a*/ 	.short	0x0000


	//----- nvinfo : EIATTR_MAXREG_COUNT
	.align		4
        /*003c*/ 	.byte	0x03, 0x1b
        /*003e*/ 	.short	0x00ff


	//----- nvinfo : EIATTR_MERCURY_ISA_VERSION
	.align		4
        /*0040*/ 	.byte	0x03, 0x5f
        /*0042*/ 	.short	0x0101


	//----- nvinfo : EIATTR_VRC_CTA_INIT_COUNT
	.align		4
        /*0044*/ 	.byte	0x02, 0x4a
	.zero		1
	.zero		1


	//----- nvinfo : EIATTR_EXIT_INSTR_OFFSETS
	.align		4
        /*0048*/ 	.byte	0x04, 0x1c
        /*004a*/ 	.short	(.L_65 - .L_64)


	//   ....[0]....
.L_64:
        /*004c*/ 	.word	0x00000080


	//   ....[1]....
        /*0050*/ 	.word	0x000000d0


	//   ....[2]....
        /*0054*/ 	.word	0x00000200


	//----- nvinfo : EIATTR_CBANK_PARAM_SIZE
	.align		4
.L_65:
        /*0058*/ 	.byte	0x03, 0x19
        /*005a*/ 	.short	0x0014


	//----- nvinfo : EIATTR_PARAM_CBANK
	.align		4
        /*005c*/ 	.byte	0x04, 0x0a
        /*005e*/ 	.short	(.L_67 - .L_66)
	.align		4
.L_66:
        /*0060*/ 	.word	index@(.nv.constant0._Z6updatePfS_i)
        /*0064*/ 	.short	0x0380
        /*0066*/ 	.short	0x0014


	//----- nvinfo : EIATTR_SW_WAR
	.align		4
.L_67:
        /*0068*/ 	.byte	0x04, 0x36
        /*006a*/ 	.short	(.L_69 - .L_68)
.L_68:
        /*006c*/ 	.word	0x00000008
.L_69:


//--------------------- .nv.info._Z18generate_fire_areaPbi --------------------------
	.section	.nv.info._Z18generate_fire_areaPbi,"",@"SHT_CUDA_INFO"
	.sectionflags	@""
	.align	4


	//----- nvinfo : EIATTR_CUDA_API_VERSION
	.align		4
        /*0000*/ 	.byte	0x04, 0x37
        /*0002*/ 	.short	(.L_71 - .L_70)
.L_70:
        /*0004*/ 	.word	0x00000082


	//----- nvinfo : EIATTR_KPARAM_INFO
	.align		4
.L_71:
        /*0008*/ 	.byte	0x04, 0x17
        /*000a*/ 	.short	(.L_73 - .L_72)
.L_72:
        /*000c*/ 	.word	0x00000000
        /*0010*/ 	.short	0x0001
        /*0012*/ 	.short	0x0008
        /*0014*/ 	.byte	0x00, 0xf0, 0x11, 0x00


	//----- nvinfo : EIATTR_KPARAM_INFO
	.align		4
.L_73:
        /*0018*/ 	.byte	0x04, 0x17
        /*001a*/ 	.short	(.L_75 - .L_74)
.L_74:
        /*001c*/ 	.word	0x00000000
        /*0020*/ 	.short	0x0000
        /*0022*/ 	.short	0x0000
        /*0024*/ 	.byte	0x00, 0xf5, 0x21, 0x00


	//----- nvinfo : EIATTR_SPARSE_MMA_MASK
	.align		4
.L_75:
        /*0028*/ 	.byte	0x03, 0x50
        /*002a*/ 	.short	0x0000


	//----- nvinfo : EIATTR_MAXREG_COUNT
	.align		4
        /*002c*/ 	.byte	0x03, 0x1b
        /*002e*/ 	.short	0x00ff


	//----- nvinfo : EIATTR_MERCURY_ISA_VERSION
	.align		4
        /*0030*/ 	.byte	0x03, 0x5f
        /*0032*/ 	.short	0x0101


	//----- nvinfo : EIATTR_VRC_CTA_INIT_COUNT
	.align		4
        /*0034*/ 	.byte	0x02, 0x4a
	.zero		1
	.zero		1


	//----- nvinfo : EIATTR_EXIT_INSTR_OFFSETS
	.align		4
        /*0038*/ 	.byte	0x04, 0x1c
        /*003a*/ 	.short	(.L_77 - .L_76)


	//   ....[0]....
.L_76:
        /*003c*/ 	.word	0x00000080


	//   ....[1]....
        /*0040*/ 	.word	0x00000360


	//   ....[2]....
        /*0044*/ 	.word	0x00000390


	//----- nvinfo : EIATTR_CBANK_PARAM_SIZE
	.align		4
.L_77:
        /*0048*/ 	.byte	0x03, 0x19
        /*004a*/ 	.short	0x000c


	//----- nvinfo : EIATTR_PARAM_CBANK
	.align		4
        /*004c*/ 	.byte	0x04, 0x0a
        /*004e*/ 	.short	(.L_79 - .L_78)
	.align		4
.L_78:
        /*0050*/ 	.word	index@(.nv.constant0._Z18generate_fire_areaPbi)
        /*0054*/ 	.short	0x0380
        /*0056*/ 	.short	0x000c


	//----- nvinfo : EIATTR_SW_WAR
	.align		4
.L_79:
        /*0058*/ 	.byte	0x04, 0x36
        /*005a*/ 	.short	(.L_81 - .L_80)
.L_80:
        /*005c*/ 	.word	0x00000008
.L_81:


//--------------------- .nv.info._Z10initializePfi --------------------------
	.section	.nv.info._Z10initializePfi,"",@"SHT_CUDA_INFO"
	.sectionflags	@""
	.align	4


	//----- nvinfo : EIATTR_CUDA_API_VERSION
	.align		4
        /*0000*/ 	.byte	0x04, 0x37
        /*0002*/ 	.short	(.L_83 - .L_82)
.L_82:
        /*0004*/ 	.word	0x00000082


	//----- nvinfo : EIATTR_KPARAM_INFO
	.align		4
.L_83:
        /*0008*/ 	.byte	0x04, 0x17
        /*000a*/ 	.short	(.L_85 - .L_84)
.L_84:
        /*000c*/ 	.word	0x00000000
        /*0010*/ 	.short	0x0001
        /*0012*/ 	.short	0x0008
        /*0014*/ 	.byte	0x00, 0xf0, 0x11, 0x00


	//----- nvinfo : EIATTR_KPARAM_INFO
	.align		4
.L_85:
        /*0018*/ 	.byte	0x04, 0x17
        /*001a*/ 	.short	(.L_87 - .L_86)
.L_86:
        /*001c*/ 	.word	0x00000000
        /*0020*/ 	.short	0x0000
        /*0022*/ 	.short	0x0000
        /*0024*/ 	.byte	0x00, 0xf5, 0x21, 0x00


	//----- nvinfo : EIATTR_SPARSE_MMA_MASK
	.align		4
.L_87:
        /*0028*/ 	.byte	0x03, 0x50
        /*002a*/ 	.short	0x0000


	//----- nvinfo : EIATTR_MAXREG_COUNT
	.align		4
        /*002c*/ 	.byte	0x03, 0x1b
        /*002e*/ 	.short	0x00ff


	//----- nvinfo : EIATTR_MERCURY_ISA_VERSION
	.align		4
        /*0030*/ 	.byte	0x03, 0x5f
        /*0032*/ 	.short	0x0101


	//----- nvinfo : EIATTR_VRC_CTA_INIT_COUNT
	.align		4
        /*0034*/ 	.byte	0x02, 0x4a
	.zero		1
	.zero		1


	//----- nvinfo : EIATTR_EXIT_INSTR_OFFSETS
	.align		4
        /*0038*/ 	.byte	0x04, 0x1c
        /*003a*/ 	.short	(.L_89 - .L_88)


	//   ....[0]....
.L_88:
        /*003c*/ 	.word	0x00000080


	//   ....[1]....
        /*0040*/ 	.word	0x000000d0


	//----- nvinfo : EIATTR_CBANK_PARAM_SIZE
	.align		4
.L_89:
        /*0044*/ 	.byte	0x03, 0x19
        /*0046*/ 	.short	0x000c


	//----- nvinfo : EIATTR_PARAM_CBANK
	.align		4
        /*0048*/ 	.byte	0x04, 0x0a
        /*004a*/ 	.short	(.L_91 - .L_90)
	.align		4
.L_90:
        /*004c*/ 	.word	index@(.nv.constant0._Z10initializePfi)
        /*0050*/ 	.short	0x0380
        /*0052*/ 	.short	0x000c


	//----- nvinfo : EIATTR_SW_WAR
	.align		4
.L_91:
        /*0054*/ 	.byte	0x04, 0x36
        /*0056*/ 	.short	(.L_93 - .L_92)
.L_92:
        /*0058*/ 	.word	0x00000008
.L_93:


//--------------------- .nv.callgraph             --------------------------
	.section	.nv.callgraph,"",@"SHT_CUDA_CALLGRAPH"
	.align	4
	.sectionentsize	8
	.align		4
        /*0000*/ 	.word	0x00000000
	.align		4
        /*0004*/ 	.word	0xffffffff
	.align		4
        /*0008*/ 	.word	0x00000000
	.align		4
        /*000c*/ 	.word	0xfffffffe
	.align		4
        /*0010*/ 	.word	0x00000000
	.align		4
        /*0014*/ 	.word	0xfffffffd
	.align		4
        /*0018*/ 	.word	0x00000000
	.align		4
        /*001c*/ 	.word	0xfffffffc


//--------------------- .text._Z13maintain_firePfPbi --------------------------
	.section	.text._Z13maintain_firePfPbi,"ax",@progbits
	.align	128
        .global         _Z13maintain_firePfPbi
        .type           _Z13maintain_firePfPbi,@function
        .size           _Z13maintain_firePfPbi,(.L_x_5 - _Z13maintain_firePfPbi)
        .other          _Z13maintain_firePfPbi,@"STO_CUDA_ENTRY STV_DEFAULT"
_Z13maintain_firePfPbi:
.text._Z13maintain_firePfPbi:
[----:B------:R-:W-:Y:S01]  /*0000*/  LDC R1, c[0x0][0x37c] ;  /* 0x0000df00ff017b82 */ /* 0x000fe20000000800 */
[----:B------:R-:W0:Y:S01]  /*0010*/  S2R R5, SR_CTAID.X ;  /* 0x0000000000057919 */ /* 0x000e220000002500 */
[----:B------:R-:W1:Y:S01]  /*0020*/  LDCU UR4, c[0x0][0x390] ;  /* 0x00007200ff0477ac */ /* 0x000e620008000800 */
[----:B------:R-:W0:Y:S01]  /*0030*/  S2R R0, SR_TID.X ;  /* 0x0000000000007919 */ /* 0x000e220000002100 */
[----:B------:R-:W0:Y:S01]  /*0040*/  LDCU UR5, c[0x0][0x360] ;  /* 0x00006c00ff0577ac */ /* 0x000e220008000800 */
[----:B-1----:R-:W-:Y:S01]  /*0050*/  UIMAD UR4, UR4, UR4, URZ ;  /* 0x00000004040472a4 */ /* 0x002fe2000f8e02ff */
[----:B0-----:R-:W-:-:S05]  /*0060*/  IMAD R5, R5, UR5, R0 ;  /* 0x0000000505057c24 */ /* 0x001fca000f8e0200 */
[----:B------:R-:W-:-:S13]  /*0070*/  ISETP.GE.AND P0, PT, R5, UR4, PT ;  /* 0x0000000405007c0c */ /* 0x000fda000bf06270 */
[----:B------:R-:W-:Y:S05]  /*0080*/  @P0 EXIT ;  /* 0x000000000000094d */ /* 0x000fea0003800000 */
[----:B------:R-:W0:Y:S01]  /*0090*/  LDCU.64 UR6, c[0x0][0x388] ;  /* 0x00007100ff0677ac */ /* 0x000e220008000a00 */
[----:B------:R-:W1:Y:S01]  /*00a0*/  LDCU.64 UR4, c[0x0][0x358] ;  /* 0x00006b00ff0477ac */ /* 0x000e620008000a00 */
[----:B0-----:R-:W-:-:S04]  /*00b0*/  IADD3 R2, P0, PT, R5, UR6, RZ ;  /* 0x0000000605027c10 */ /* 0x001fc8000ff1e0ff */
[----:B------:R-:W-:-:S05]  /*00c0*/  LEA.HI.X.SX32 R3, R5, UR7, 0x1, P0 ;  /* 0x0000000705037c11 */ /* 0x000fca00080f0eff */
[----:B-1----:R-:W2:Y:S02]  /*00d0*/  LDG.E.U8 R2, desc[UR4][R2.64] ;  /* 0x0000000402027981 */ /* 0x002ea4000c1e1100 */
[----:B--2---:R-:W-:-:S13]  /*00e0*/  ISETP.NE.AND P0, PT, R2, RZ, PT ;  /* 0x000000ff0200720c */ /* 0x004fda0003f05270 */
[----:B------:R-:W-:Y:S05]  /*00f0*/  @!P0 EXIT ;  /* 0x000000000000894d */ /* 0x000fea0003800000 */
[----:B------:R-:W0:Y:S01]  /*0100*/  LDC.64 R2, c[0x0][0x380] ;  /* 0x0000e000ff027b82 */ /* 0x000e220000000a00 */
[----:B------:R-:W-:Y:S02]  /*0110*/  IMAD.MOV.U32 R7, RZ, RZ, 0x42b40000 ;  /* 0x42b40000ff077424 */ /* 0x000fe400078e00ff */
[----:B0-----:R-:W-:-:S05]  /*0120*/  IMAD.WIDE R2, R5, 0x4, R2 ;  /* 0x0000000405027825 */ /* 0x001fca00078e0202 */
[----:B------:R-:W-:Y:S01]  /*0130*/  STG.E desc[UR4][R2.64], R7 ;  /* 0x0000000702007986 */ /* 0x000fe2000c101904 */
[----:B------:R-:W-:Y:S05]  /*0140*/  EXIT ;  /* 0x000000000000794d */ /* 0x000fea0003800000 */
.L_x_0:
[----:B------:R-:W-:-:S00]  /*0150*/  BRA `(.L_x_0) ;  /* 0xfffffffc00fc7947 */ /* 0x000fc0000383ffff */
[----:B------:R-:W-:-:S00]  /*0160*/  NOP ;  /* 0x0000000000007918 */ /* 0x000fc00000000000 */
        /* <DEDUP_REMOVED lines=9> */
.L_x_5:


//--------------------- .text._Z13maintain_wallPfi --------------------------
	.section	.text._Z13maintain_wallPfi,"ax",@progbits
	.align	128
        .global         _Z13maintain_wallPfi
        .type           _Z13maintain_wallPfi,@function
        .size           _Z13maintain_wallPfi,(.L_x_6 - _Z13maintain_wallPfi)
        .other          _Z13maintain_wallPfi,@"STO_CUDA_ENTRY STV_DEFAULT"
_Z13maintain_wallPfi:
.text._Z13maintain_wallPfi:
[----:B------:R-:W-:Y:S01]  /*0000*/  LDC R1, c[0x0][0x37c] ;  /* 0x0000df00ff017b82 */ /* 0x000fe20000000800 */
[----:B------:R-:W-:Y:S05]  /*0010*/  EXIT ;  /* 0x000000000000794d */ /* 0x000fea0003800000 */
.L_x_1:
        /* <DEDUP_REMOVED lines=14> */
.L_x_6:


//--------------------- .text._Z6updatePfS_i      --------------------------
	.section	.text._Z6updatePfS_i,"ax",@progbits
	.align	128
        .global         _Z6updatePfS_i
        .type           _Z6updatePfS_i,@function
        .size           _Z6updatePfS_i,(.L_x_7 - _Z6updatePfS_i)
        .other          _Z6updatePfS_i,@"STO_CUDA_ENTRY STV_DEFAULT"
_Z6updatePfS_i:
.text._Z6updatePfS_i:
[----:B------:R-:W-:Y:S01]  /*0000*/  LDC R1, c[0x0][0x37c] ;  /* 0x0000df00ff017b82 */ /* 0x000fe20000000800 */
[----:B------:R-:W0:Y:S07]  /*0010*/  S2R R11, SR_CTAID.X ;  /* 0x00000000000b7919 */ /* 0x000e2e0000002500 */
[----:B------:R-:W1:Y:S01]  /*0020*/  LDC R6, c[0x0][0x390] ;  /* 0x0000e400ff067b82 */ /* 0x000e620000000800 */
[----:B------:R-:W0:Y:S01]  /*0030*/  LDCU UR4, c[0x0][0x360] ;  /* 0x00006c00ff0477ac */ /* 0x000e220008000800 */
[----:B------:R-:W0:Y:S02]  /*0040*/  S2R R0, SR_TID.X ;  /* 0x0000000000007919 */ /* 0x000e240000002100 */
[----:B0-----:R-:W-:-:S02]  /*0050*/  IMAD R11, R11, UR4, R0 ;  /* 0x000000040b0b7c24 */ /* 0x001fc4000f8e0200 */
[----:B-1----:R-:W-:-:S05]  /*0060*/  IMAD R0, R6, R6, RZ ;  /* 0x0000000606007224 */ /* 0x002fca00078e02ff */
[----:B------:R-:W-:-:S13]  /*0070*/  ISETP.GE.AND P0, PT, R11, R0, PT ;  /* 0x000000000b00720c */ /* 0x000fda0003f06270 */
[----:B------:R-:W-:Y:S05]  /*0080*/  @P0 EXIT ;  /* 0x000000000000094d */ /* 0x000fea0003800000 */
[----:B------:R-:W-:-:S04]  /*0090*/  LOP3.LUT R3, RZ, R6, RZ, 0x33, !PT ;  /* 0x00000006ff037212 */ /* 0x000fc800078e33ff */
[----:B------:R-:W-:-:S04]  /*00a0*/  IADD3 R0, PT, PT, R0, R3, RZ ;  /* 0x0000000300007210 */ /* 0x000fc80007ffe0ff */
[----:B------:R-:W-:-:S04]  /*00b0*/  ISETP.GE.AND P0, PT, R11, R0, PT ;  /* 0x000000000b00720c */ /* 0x000fc80003f06270 */
[----:B------:R-:W-:-:S13]  /*00c0*/  ISETP.LE.OR P0, PT, R11, R6, P0 ;  /* 0x000000060b00720c */ /* 0x000fda0000703670 */
[----:B------:R-:W-:Y:S05]  /*00d0*/  @P0 EXIT ;  /* 0x000000000000094d */ /* 0x000fea0003800000 */
[----:B------:R-:W0:Y:S01]  /*00e0*/  LDC.64 R4, c[0x0][0x380] ;  /* 0x0000e000ff047b82 */ /* 0x000e220000000a00 */
[----:B------:R-:W1:Y:S01]  /*00f0*/  LDCU.64 UR4, c[0x0][0x358] ;  /* 0x00006b00ff0477ac */ /* 0x000e620008000a00 */
[CC--:B------:R-:W-:Y:S02]  /*0100*/  IADD3 R3, PT, PT, R11.reuse, -R6.reuse, RZ ;  /* 0x800000060b037210 */ /* 0x0c0fe40007ffe0ff */
[----:B------:R-:W-:-:S04]  /*0110*/  IADD3 R7, PT, PT, R11, R6, RZ ;  /* 0x000000060b077210 */ /* 0x000fc80007ffe0ff */
[----:B------:R-:W2:Y:S01]  /*0120*/  LDC.64 R8, c[0x0][0x388] ;  /* 0x0000e200ff087b82 */ /* 0x000ea20000000a00 */
[----:B0-----:R-:W-:-:S04]  /*0130*/  IMAD.WIDE R2, R3, 0x4, R4 ;  /* 0x0000000403027825 */ /* 0x001fc800078e0204 */
[----:B------:R-:W-:-:S04]  /*0140*/  IMAD.WIDE R4, R7, 0x4, R4 ;  /* 0x0000000407047825 */ /* 0x000fc800078e0204 */
[----:B------:R-:W-:Y:S02]  /*0150*/  IMAD.WIDE R6, R6, 0x4, R2 ;  /* 0x0000000406067825 */ /* 0x000fe400078e0202 */
[----:B-1----:R-:W3:Y:S04]  /*0160*/  LDG.E R5, desc[UR4][R4.64] ;  /* 0x0000000404057981 */ /* 0x002ee8000c1e1900 */
[----:B------:R-:W3:Y:S04]  /*0170*/  LDG.E R2, desc[UR4][R2.64] ;  /* 0x0000000402027981 */ /* 0x000ee8000c1e1900 */
[----:B------:R-:W4:Y:S04]  /*0180*/  LDG.E R0, desc[UR4][R6.64+-0x4] ;  /* 0xfffffc0406007981 */ /* 0x000f28000c1e1900 */
[----:B------:R-:W5:Y:S01]  /*0190*/  LDG.E R10, desc[UR4][R6.64+0x4] ;  /* 0x00000404060a7981 */ /* 0x000f62000c1e1900 */
[----:B--2---:R-:W-:-:S04]  /*01a0*/  IMAD.WIDE R8, R11, 0x4, R8 ;  /* 0x000000040b087825 */ /* 0x004fc800078e0208 */
[----:B---3--:R-:W-:-:S04]  /*01b0*/  FADD R13, R2, R5 ;  /* 0x00000005020d7221 */ /* 0x008fc80000000000 */
[----:B----4-:R-:W-:-:S04]  /*01c0*/  FADD R13, R0, R13 ;  /* 0x0000000d000d7221 */ /* 0x010fc80000000000 */
[----:B-----5:R-:W-:-:S04]  /*01d0*/  FADD R10, R10, R13 ;  /* 0x0000000d0a0a7221 */ /* 0x020fc80000000000 */
[----:B------:R-:W-:-:S05]  /*01e0*/  FMUL R11, R10, 0.25 ;  /* 0x3e8000000a0b7820 */ /* 0x000fca0000400000 */
[----:B------:R-:W-:Y:S01]  /*01f0*/  STG.E desc[UR4][R8.64], R11 ;  /* 0x0000000b08007986 */ /* 0x000fe2000c101904 */
[----:B------:R-:W-:Y:S05]  /*0200*/  EXIT ;  /* 0x000000000000794d */ /* 0x000fea0003800000 */
.L_x_2:
        /* <DEDUP_REMOVED lines=15> */
.L_x_7:


//--------------------- .text._Z18generate_fire_areaPbi --------------------------
	.section	.text._Z18generate_fire_areaPbi,"ax",@progbits
	.align	128
        .global         _Z18generate_fire_areaPbi
        .type           _Z18generate_fire_areaPbi,@function
        .size           _Z18generate_fire_areaPbi,(.L_x_8 - _Z18generate_fire_areaPbi)
        .other          _Z18generate_fire_areaPbi,@"STO_CUDA_ENTRY STV_DEFAULT"
_Z18generate_fire_areaPbi:
.text._Z18generate_fire_areaPbi:
        /* <DEDUP_REMOVED lines=9> */
[----:B------:R-:W-:Y:S01]  /*0090*/  IABS R7, R5 ;  /* 0x0000000500077213 */ /* 0x000fe20000000000 */
[----:B------:R-:W-:Y:S01]  /*00a0*/  UMOV UR4, 0x9999999a ;  /* 0x9999999a00047882 */ /* 0x000fe20000000000 */
[----:B------:R-:W-:Y:S01]  /*00b0*/  UMOV UR5, 0x3fe99999 ;  /* 0x3fe9999900057882 */ /* 0x000fe20000000000 */
[----:B------:R-:W0:Y:S01]  /*00c0*/  LDCU.64 UR6, c[0x0][0x380] ;  /* 0x00007000ff0677ac */ /* 0x000e220008000a00 */
[----:B------:R-:W1:Y:S08]  /*00d0*/  I2F.RP R4, R7 ;  /* 0x0000000700047306 */ /* 0x000e700000209400 */
[----:B-1----:R-:W1:Y:S02]  /*00e0*/  MUFU.RCP R4, R4 ;  /* 0x0000000400047308 */ /* 0x002e640000001000 */
[----:B-1----:R-:W-:-:S06]  /*00f0*/  VIADD R2, R4, 0xffffffe ;  /* 0x0ffffffe04027836 */ /* 0x002fcc0000000000 */
[----:B------:R1:W2:Y:S02]  /*0100*/  F2I.FTZ.U32.TRUNC.NTZ R3, R2 ;  /* 0x0000000200037305 */ /* 0x0002a4000021f000 */
[----:B-1----:R-:W-:Y:S02]  /*0110*/  IMAD.MOV.U32 R2, RZ, RZ, RZ ;  /* 0x000000ffff027224 */ /* 0x002fe400078e00ff */
[----:B--2---:R-:W-:-:S04]  /*0120*/  IMAD.MOV R6, RZ, RZ, -R3 ;  /* 0x000000ffff067224 */ /* 0x004fc800078e0a03 */
[----:B------:R-:W-:Y:S01]  /*0130*/  IMAD R9, R6, R7, RZ ;  /* 0x0000000706097224 */ /* 0x000fe200078e02ff */
[----:B------:R-:W-:-:S03]  /*0140*/  IABS R6, R0 ;  /* 0x0000000000067213 */ /* 0x000fc60000000000 */
[----:B------:R-:W-:Y:S01]  /*0150*/  IMAD.HI.U32 R3, R3, R9, R2 ;  /* 0x0000000903037227 */ /* 0x000fe200078e0002 */
[----:B------:R-:W-:-:S04]  /*0160*/  LOP3.LUT R2, R0, R5, RZ, 0x3c, !PT ;  /* 0x0000000500027212 */ /* 0x000fc800078e3cff */
[----:B------:R-:W-:Y:S01]  /*0170*/  ISETP.GE.AND P1, PT, R2, RZ, PT ;  /* 0x000000ff0200720c */ /* 0x000fe20003f26270 */
[----:B------:R-:W-:-:S05]  /*0180*/  IMAD.HI.U32 R3, R3, R6, RZ ;  /* 0x0000000603037227 */ /* 0x000fca00078e00ff */
[----:B------:R-:W-:-:S05]  /*0190*/  IADD3 R4, PT, PT, -R3, RZ, RZ ;  /* 0x000000ff03047210 */ /* 0x000fca0007ffe1ff */
[----:B------:R-:W-:-:S05]  /*01a0*/  IMAD R4, R7, R4, R6 ;  /* 0x0000000407047224 */ /* 0x000fca00078e0206 */
[----:B------:R-:W-:-:S13]  /*01b0*/  ISETP.GT.U32.AND P2, PT, R7, R4, PT ;  /* 0x000000040700720c */ /* 0x000fda0003f44070 */
[----:B------:R-:W-:Y:S02]  /*01c0*/  @!P2 IMAD.IADD R4, R4, 0x1, -R7 ;  /* 0x000000010404a824 */ /* 0x000fe400078e0a07 */
[----:B------:R-:W-:Y:S01]  /*01d0*/  @!P2 VIADD R3, R3, 0x1 ;  /* 0x000000010303a836 */ /* 0x000fe20000000000 */
[C---:B------:R-:W-:Y:S02]  /*01e0*/  ISETP.NE.AND P2, PT, R5.reuse, RZ, PT ;  /* 0x000000ff0500720c */ /* 0x040fe40003f45270 */
[----:B------:R-:W-:Y:S02]  /*01f0*/  ISETP.GE.U32.AND P0, PT, R4, R7, PT ;  /* 0x000000070400720c */ /* 0x000fe40003f06070 */
[----:B------:R-:W-:-:S04]  /*0200*/  LEA.HI R4, R5, R5, RZ, 0x1 ;  /* 0x0000000505047211 */ /* 0x000fc800078f08ff */
[----:B------:R-:W-:-:S07]  /*0210*/  SHF.R.S32.HI R4, RZ, 0x1, R4 ;  /* 0x00000001ff047819 */ /* 0x000fce0000011404 */
[----:B------:R-:W-:-:S05]  /*0220*/  @P0 IADD3 R3, PT, PT, R3, 0x1, RZ ;  /* 0x0000000103030810 */ /* 0x000fca0007ffe0ff */
[----:B------:R-:W-:Y:S01]  /*0230*/  @!P1 IMAD.MOV R3, RZ, RZ, -R3 ;  /* 0x000000ffff039224 */ /* 0x000fe200078e0a03 */
[----:B------:R-:W-:-:S05]  /*0240*/  @!P2 LOP3.LUT R3, RZ, R5, RZ, 0x33, !PT ;  /* 0x00000005ff03a212 */ /* 0x000fca00078e33ff */
[----:B------:R-:W-:Y:S02]  /*0250*/  IMAD.MOV R2, RZ, RZ, -R3 ;  /* 0x000000ffff027224 */ /* 0x000fe400078e0a03 */
[----:B------:R-:W-:Y:S02]  /*0260*/  IMAD.IADD R10, R3, 0x1, -R4 ;  /* 0x00000001030a7824 */ /* 0x000fe400078e0a04 */
[----:B------:R-:W-:-:S05]  /*0270*/  IMAD R2, R5, R2, R0 ;  /* 0x0000000205027224 */ /* 0x000fca00078e0200 */
[----:B------:R-:W-:Y:S02]  /*0280*/  IADD3 R6, PT, PT, R2, -R4, RZ ;  /* 0x8000000402067210 */ /* 0x000fe40007ffe0ff */
[----:B------:R-:W1:Y:S08]  /*0290*/  I2F.F64 R2, R10 ;  /* 0x0000000a00027312 */ /* 0x000e700000201c00 */
[----:B------:R-:W2:Y:S01]  /*02a0*/  I2F.F64 R6, R6 ;  /* 0x0000000600067312 */ /* 0x000ea20000201c00 */
[----:B-1----:R-:W-:-:S02]  /*02b0*/  DMUL R4, R2, 0.5 ;  /* 0x3fe0000002047828 */ /* 0x002fc40000000000 */
[C---:B--2---:R-:W-:Y:S01]  /*02c0*/  DMUL R8, R6.reuse, UR4 ;  /* 0x0000000406087c28 */ /* 0x044fe20008000000 */
[----:B------:R-:W1:Y:S07]  /*02d0*/  LDCU.64 UR4, c[0x0][0x358] ;  /* 0x00006b00ff0477ac */ /* 0x000e6e0008000a00 */
[----:B------:R-:W-:-:S08]  /*02e0*/  DMUL R8, R6, R8 ;  /* 0x0000000806087228 */ /* 0x000fd00000000000 */
[----:B------:R-:W-:Y:S01]  /*02f0*/  DFMA R8, R2, R4, R8 ;  /* 0x000000040208722b */ /* 0x000fe20000000008 */
[----:B0-----:R-:W-:-:S04]  /*0300*/  IADD3 R2, P1, PT, R0, UR6, RZ ;  /* 0x0000000600027c10 */ /* 0x001fc8000ff3e0ff */
[----:B------:R-:W-:-:S03]  /*0310*/  LEA.HI.X.SX32 R3, R0, UR7, 0x1, P1 ;  /* 0x0000000700037c11 */ /* 0x000fc600088f0eff */
[----:B------:R-:W-:Y:S02]  /*0320*/  DFMA R8, -R4, R6, R8 ;  /* 0x000000060408722b */ /* 0x000fe40000000108 */
[----:B-1----:R0:W-:Y:S08]  /*0330*/  STG.E.U8 desc[UR4][R2.64], RZ ;  /* 0x000000ff02007986 */ /* 0x0021f0000c101104 */
[----:B------:R-:W1:Y:S02]  /*0340*/  F2I.F64.TRUNC R8, R8 ;  /* 0x0000000800087311 */ /* 0x000e64000030d100 */
[----:B-1----:R-:W-:-:S13]  /*0350*/  ISETP.GT.AND P0, PT, R8, 0x18f, PT ;  /* 0x0000018f0800780c */ /* 0x002fda0003f04270 */
[----:B0-----:R-:W-:Y:S05]  /*0360*/  @P0 EXIT ;  /* 0x000000000000094d */ /* 0x001fea0003800000 */
[----:B------:R-:W-:-:S05]  /*0370*/  MOV R0, 0x1 ;  /* 0x0000000100007802 */ /* 0x000fca0000000f00 */
[----:B------:R-:W-:Y:S01]  /*0380*/  STG.E.U8 desc[UR4][R2.64], R0 ;  /* 0x0000000002007986 */ /* 0x000fe2000c101104 */
[----:B------:R-:W-:Y:S05]  /*0390*/  EXIT ;  /* 0x000000000000794d */ /* 0x000fea0003800000 */
.L_x_3:
        /* <DEDUP_REMOVED lines=14> */
.L_x_8:


//--------------------- .text._Z10initializePfi   --------------------------
	.section	.text._Z10initializePfi,"ax",@progbits
	.align	128
        .global         _Z10initializePfi
        .type           _Z10initializePfi,@function
        .size           _Z10initializePfi,(.L_x_9 - _Z10initializePfi)
        .other          _Z10initializePfi,@"STO_CUDA_ENTRY STV_DEFAULT"
_Z10initializePfi:
.text._Z10initializePfi:
        /* <DEDUP_REMOVED lines=9> */
[----:B------:R-:W0:Y:S01]  /*0090*/  LDC.64 R2, c[0x0][0x380] ;  /* 0x0000e000ff027b82 */ /* 0x000e220000000a00 */
[----:B------:R-:W1:Y:S01]  /*00a0*/  LDCU.64 UR4, c[0x0][0x358] ;  /* 0x00006b00ff0477ac */ /* 0x000e620008000a00 */
[----:B0-----:R-:W-:-:S05]  /*00b0*/  IMAD.WIDE R2, R5, 0x4, R2 ;  /* 0x0000000405027825 */ /* 0x001fca00078e0202 */
[----:B-1----:R-:W-:Y:S01]  /*00c0*/  STG.E desc[UR4][R2.64], RZ ;  /* 0x000000ff02007986 */ /* 0x002fe2000c101904 */
[----:B------:R-:W-:Y:S05]  /*00d0*/  EXIT ;  /* 0x000000000000794d */ /* 0x000fea0003800000 */
.L_x_4:
        /* <DEDUP_REMOVED lines=10> */
.L_x_9:


//--------------------- .nv.shared.reserved.0     --------------------------
	.section	.nv.shared.reserved.0,"aw",@nobits
	.weak		__nv_reservedSMEM_offset_0_alias
	.size		__nv_reservedSMEM_offset_0_alias, 0, 64
	.other		__nv_reservedSMEM_offset_0_alias,@"STO_CUDA_RESERVED_SHARED STV_DEFAULT"
__nv_reservedSMEM_offset_0_alias:
	.zero		0
	.zero		64


//--------------------- .nv.constant0._Z13maintain_firePfPbi --------------------------
	.section	.nv.constant0._Z13maintain_firePfPbi,"a",@progbits
	.sectionflags	@""
	.align	4
.nv.constant0._Z13maintain_firePfPbi:
	.zero		916


//--------------------- .nv.constant0._Z13maintain_wallPfi --------------------------
	.section	.nv.constant0._Z13maintain_wallPfi,"a",@progbits
	.sectionflags	@""
	.align	4
.nv.constant0._Z13maintain_wallPfi:
	.zero		908


//--------------------- .nv.constant0._Z6updatePfS_i --------------------------
	.section	.nv.constant0._Z6updatePfS_i,"a",@progbits
	.sectionflags	@""
	.align	4
.nv.constant0._Z6updatePfS_i:
	.zero		916


//--------------------- .nv.constant0._Z18generate_fire_areaPbi --------------------------
	.section	.nv.constant0._Z18generate_fire_areaPbi,"a",@progbits
	.sectionflags	@""
	.align	4
.nv.constant0._Z18generate_fire_areaPbi:
	.zero		908


//--------------------- .nv.constant0._Z10initializePfi --------------------------
	.section	.nv.constant0._Z10initializePfi,"a",@progbits
	.sectionflags	@""
	.align	4
.nv.constant0._Z10initializePfi:
	.zero		908


//--------------------- SYMBOLS --------------------------

	.type		.nv.reservedSmem.offset0,@object
	.size		.nv.reservedSmem.offset0,0x4
